//
// Generated by NVIDIA NVVM Compiler
//
// Compiler Build ID: CL-36424714
// Cuda compilation tools, release 13.0, V13.0.88
// Based on NVVM 20.0.0
//

.version 9.0
.target sm_100
.address_size 64

	// .globl	_Z13vecAddInPlacePfPKfi

.visible .entry _Z13vecAddInPlacePfPKfi(
	.param .u64 .ptr .align 1 _Z13vecAddInPlacePfPKfi_param_0,
	.param .u64 .ptr .align 1 _Z13vecAddInPlacePfPKfi_param_1,
	.param .u32 _Z13vecAddInPlacePfPKfi_param_2
)
{
	.reg .pred 	%p<2>;
	.reg .b32 	%r<6>;
	.reg .b32 	%f<4>;
	.reg .b64 	%rd<8>;

	ld.param.u64 	%rd1, [_Z13vecAddInPlacePfPKfi_param_0];
	ld.param.u64 	%rd2, [_Z13vecAddInPlacePfPKfi_param_1];
	ld.param.u32 	%r2, [_Z13vecAddInPlacePfPKfi_param_2];
	mov.u32 	%r3, %ctaid.x;
	mov.u32 	%r4, %ntid.x;
	mov.u32 	%r5, %tid.x;
	mad.lo.s32 	%r1, %r3, %r4, %r5;
	setp.ge.s32 	%p1, %r1, %r2;
	@%p1 bra 	$L__BB0_2;
	cvta.to.global.u64 	%rd3, %rd2;
	cvta.to.global.u64 	%rd4, %rd1;
	mul.wide.s32 	%rd5, %r1, 4;
	add.s64 	%rd6, %rd3, %rd5;
	ld.global.f32 	%f1, [%rd6];
	add.s64 	%rd7, %rd4, %rd5;
	ld.global.f32 	%f2, [%rd7];
	add.f32 	%f3, %f1, %f2;
	st.global.f32 	[%rd7], %f3;
$L__BB0_2:
	ret;

}


// ===== COMPILED SASS (sm_100) =====

	.target	sm_100

	.elftype	@"ET_EXEC"


//--------------------- .note.nv.tkinfo           --------------------------
	.section	.note.nv.tkinfo,"",@"SHT_NOTE"
	.sectionflags	@"SHF_NOTE_NV_TKINFO"
	.tkinfo
        /*0018*/ 	.word	0x00000002
        /*0030*/ 	.string	""
        /*0030*/ 	.string	"ptxas"
        /*0030*/ 	.string	"Cuda compilation tools, release 13.0, V13.0.88"
        /*0030*/ 	.string	"Build cuda_13.0.r13.0/compiler.36424714_0"
        /*0030*/ 	.string	"-arch sm_100 -m 64 "



//--------------------- .note.nv.cuinfo           --------------------------
	.section	.note.nv.cuinfo,"",@"SHT_NOTE"
	.sectionflags	@"SHF_NOTE_NV_CUINFO"
        /*0018*/ 	.short	0x0002
        /*001a*/ 	.short	0x0064
        /*001c*/ 	.short	0x0082
	.zero		2


//--------------------- .nv.info                  --------------------------
	.section	.nv.info,"",@"SHT_CUDA_INFO"
	.align	4


	//----- nvinfo : EIATTR_REGCOUNT
	.align		4
        /*0000*/ 	.byte	0x04, 0x2f
        /*0002*/ 	.short	(.L_1 - .L_0)
	.align		4
.L_0:
        /*0004*/ 	.word	index@(_Z13vecAddInPlacePfPKfi)
        /*0008*/ 	.word	0x0000000a


	//----- nvinfo : EIATTR_FRAME_SIZE
	.align		4
.L_1:
        /*000c*/ 	.byte	0x04, 0x11
        /*000e*/ 	.short	(.L_3 - .L_2)
	.align		4
.L_2:
        /*0010*/ 	.word	index@(_Z13vecAddInPlacePfPKfi)
        /*0014*/ 	.word	0x00000000


	//----- nvinfo : EIATTR_MIN_STACK_SIZE
	.align		4
.L_3:
        /*0018*/ 	.byte	0x04, 0x12
        /*001a*/ 	.short	(.L_5 - .L_4)
	.align		4
.L_4:
        /*001c*/ 	.word	index@(_Z13vecAddInPlacePfPKfi)
        /*0020*/ 	.word	0x00000000
.L_5:


//--------------------- .nv.compat                --------------------------
	.section	.nv.compat,"",@"SHT_CUDA_COMPAT_INFO"
	.align	4
        /*0000*/ 	.byte	0x02, 0x09, 0x00, 0x00, 0x02, 0x02, 0x01, 0x00, 0x02, 0x05, 0x05, 0x00, 0x03, 0x07, 0x01, 0x01
        /*0010*/ 	.byte	0x02, 0x03, 0x00, 0x00, 0x02, 0x06, 0x01, 0x00, 0x04, 0x0b, 0x08, 0x00, 0x09, 0x00, 0x00, 0x00
        /*0020*/ 	.byte	0x00, 0x00, 0x00, 0x00


//--------------------- .nv.info._Z13vecAddInPlacePfPKfi --------------------------
	.section	.nv.info._Z13vecAddInPlacePfPKfi,"",@"SHT_CUDA_INFO"
	.sectionflags	@""
	.align	4


	//----- nvinfo : EIATTR_CUDA_API_VERSION
	.align		4
        /*0000*/ 	.byte	0x04, 0x37
        /*0002*/ 	.short	(.L_7 - .L_6)
.L_6:
        /*0004*/ 	.word	0x00000082


	//----- nvinfo : EIATTR_KPARAM_INFO
	.align		4
.L_7:
        /*0008*/ 	.byte	0x04, 0x17
        /*000a*/ 	.short	(.L_9 - .L_8)
.L_8:
        /*000c*/ 	.word	0x00000000
        /*0010*/ 	.short	0x0002
        /*0012*/ 	.short	0x0010
        /*0014*/ 	.byte	0x00, 0xf0, 0x11, 0x00


	//----- nvinfo : EIATTR_KPARAM_INFO
	.align		4
.L_9:
        /*0018*/ 	.byte	0x04, 0x17
        /*001a*/ 	.short	(.L_11 - .L_10)
.L_10:
        /*001c*/ 	.word	0x00000000
        /*0020*/ 	.short	0x0001
        /*0022*/ 	.short	0x0008
        /*0024*/ 	.byte	0x00, 0xf5, 0x21, 0x00


	//----- nvinfo : EIATTR_KPARAM_INFO
	.align		4
.L_11:
        /*0028*/ 	.byte	0x04, 0x17
        /*002a*/ 	.short	(.L_13 - .L_12)
.L_12:
        /*002c*/ 	.word	0x00000000
        /*0030*/ 	.short	0x0000
        /*0032*/ 	.short	0x0000
        /*0034*/ 	.byte	0x00, 0xf5, 0x21, 0x00


	//----- nvinfo : EIATTR_SPARSE_MMA_MASK
	.align		4
.L_13:
        /*0038*/ 	.byte	0x03, 0x50
        /*003a*/ 	.short	0x0000


	//----- nvinfo : EIATTR_MAXREG_COUNT
	.align		4
        /*003c*/ 	.byte	0x03, 0x1b
        /*003e*/ 	.short	0x00ff


	//----- nvinfo : EIATTR_MERCURY_ISA_VERSION
	.align		4
        /*0040*/ 	.byte	0x03, 0x5f
        /*0042*/ 	.short	0x0101


	//----- nvinfo : EIATTR_VRC_CTA_INIT_COUNT
	.align		4
        /*0044*/ 	.byte	0x02, 0x4a
	.zero		1
	.zero		1


	//----- nvinfo : EIATTR_EXIT_INSTR_OFFSETS
	.align		4
        /*0048*/ 	.byte	0x04, 0x1c
        /*004a*/ 	.short	(.L_15 - .L_14)


	//   ....[0]....
.L_14:
        /*004c*/ 	.word	0x00000070


	//   ....[1]....
        /*0050*/ 	.word	0x00000110


	//----- nvinfo : EIATTR_CBANK_PARAM_SIZE
	.align		4
.L_15:
        /*0054*/ 	.byte	0x03, 0x19
        /*0056*/ 	.short	0x0014


	//----- nvinfo : EIATTR_PARAM_CBANK
	.align		4
        /*0058*/ 	.byte	0x04, 0x0a
        /*005a*/ 	.short	(.L_17 - .L_16)
	.align		4
.L_16:
        /*005c*/ 	.word	index@(.nv.constant0._Z13vecAddInPlacePfPKfi)
        /*0060*/ 	.short	0x0380
        /*0062*/ 	.short	0x0014


	//----- nvinfo : EIATTR_SW_WAR
	.align		4
.L_17:
        /*0064*/ 	.byte	0x04, 0x36
        /*0066*/ 	.short	(.L_19 - .L_18)
.L_18:
        /*0068*/ 	.word	0x00000008
.L_19:


//--------------------- .nv.callgraph             --------------------------
	.section	.nv.callgraph,"",@"SHT_CUDA_CALLGRAPH"
	.align	4
	.sectionentsize	8
	.align		4
        /*0000*/ 	.word	0x00000000
	.align		4
        /*0004*/ 	.word	0xffffffff
	.align		4
        /*0008*/ 	.word	0x00000000
	.align		4
        /*000c*/ 	.word	0xfffffffe
	.align		4
        /*0010*/ 	.word	0x00000000
	.align		4
        /*0014*/ 	.word	0xfffffffd
	.align		4
        /*0018*/ 	.word	0x00000000
	.align		4
        /*001c*/ 	.word	0xfffffffc


//--------------------- .text._Z13vecAddInPlacePfPKfi --------------------------
	.section	.text._Z13vecAddInPlacePfPKfi,"ax",@progbits
	.align	128
        .global         _Z13vecAddInPlacePfPKfi
        .type           _Z13vecAddInPlacePfPKfi,@function
        .size           _Z13vecAddInPlacePfPKfi,(.L_x_1 - _Z13vecAddInPlacePfPKfi)
        .other          _Z13vecAddInPlacePfPKfi,@"STO_CUDA_ENTRY STV_DEFAULT"
_Z13vecAddInPlacePfPKfi:
.text._Z13vecAddInPlacePfPKfi:
[----:B------:R-:W-:Y:S01]  /*0000*/  LDC R1, c[0x0][0x37c] ;  /* 0x0000df00ff017b82 */ /* 0x000fe20000000800 */
[----:B------:R-:W0:Y:S07]  /*0010*/  S2R R0, SR_TID.X ;  /* 0x0000000000007919 */ /* 0x000e2e0000002100 */
[----:B------:R-:W0:Y:S01]  /*0020*/  S2UR UR4, SR_CTAID.X ;  /* 0x00000000000479c3 */ /* 0x000e220000002500 */
[----:B------:R-:W1:Y:S07]  /*0030*/  LDCU UR5, c[0x0][0x390] ;  /* 0x00007200ff0577ac */ /* 0x000e6e0008000800 */
[----:B------:R-:W0:Y:S02]  /*0040*/  LDC R7, c[0x0][0x360] ;  /* 0x0000d800ff077b82 */ /* 0x000e240000000800 */
[----:B0-----:R-:W-:-:S05]  /*0050*/  IMAD R7, R7, UR4, R0 ;  /* 0x0000000407077c24 */ /* 0x001fca000f8e0200 */
[----:B-1----:R-:W-:-:S13]  /*0060*/  ISETP.GE.AND P0, PT, R7, UR5, PT ;  /* 0x0000000507007c0c */ /* 0x002fda000bf06270 */
[----:B------:R-:W-:Y:S05]  /*0070*/  @P0 EXIT ;  /* 0x000000000000094d */ /* 0x000fea0003800000 */
[----:B------:R-:W0:Y:S01]  /*0080*/  LDC.64 R2, c[0x0][0x388] ;  /* 0x0000e200ff027b82 */ /* 0x000e220000000a00 */
[----:B------:R-:W1:Y:S07]  /*0090*/  LDCU.64 UR4, c[0x0][0x358] ;  /* 0x00006b00ff0477ac */ /* 0x000e6e0008000a00 */
[----:B------:R-:W2:Y:S01]  /*00a0*/  LDC.64 R4, c[0x0][0x380] ;  /* 0x0000e000ff047b82 */ /* 0x000ea20000000a00 */
[----:B0-----:R-:W-:-:S06]  /*00b0*/  IMAD.WIDE R2, R7, 0x4, R2 ;  /* 0x0000000407027825 */ /* 0x001fcc00078e0202 */
[----:B-1----:R-:W3:Y:S01]  /*00c0*/  LDG.E R2, desc[UR4][R2.64] ;  /* 0x0000000402027981 */ /* 0x002ee2000c1e1900 */
[----:B--2---:R-:W-:-:S05]  /*00d0*/  IMAD.WIDE R4, R7, 0x4, R4 ;  /* 0x0000000407047825 */ /* 0x004fca00078e0204 */
[----:B------:R-:W3:Y:S02]  /*00e0*/  LDG.E R7, desc[UR4][R4.64] ;  /* 0x0000000404077981 */ /* 0x000ee4000c1e1900 */
[----:B---3--:R-:W-:-:S05]  /*00f0*/  FADD R7, R2, R7 ;  /* 0x0000000702077221 */ /* 0x008fca0000000000 */
[----:B------:R-:W-:Y:S01]  /*0100*/  STG.E desc[UR4][R4.64], R7 ;  /* 0x0000000704007986 */ /* 0x000fe2000c101904 */
[----:B------:R-:W-:Y:S05]  /*0110*/  EXIT ;  /* 0x000000000000794d */ /* 0x000fea0003800000 */
.L_x_0:
[----:B------:R-:W-:-:S00]  /*0120*/  BRA `(.L_x_0) ;  /* 0xfffffffc00fc7947 */ /* 0x000fc0000383ffff */
[----:B------:R-:W-:-:S00]  /*0130*/  NOP ;  /* 0x0000000000007918 */ /* 0x000fc00000000000 */
        /* <DEDUP_REMOVED lines=12> */
.L_x_1:


//--------------------- .nv.shared.reserved.0     --------------------------
	.section	.nv.shared.reserved.0,"aw",@nobits
	.weak		__nv_reservedSMEM_offset_0_alias
	.size		__nv_reservedSMEM_offset_0_alias, 0, 64
	.other		__nv_reservedSMEM_offset_0_alias,@"STO_CUDA_RESERVED_SHARED STV_DEFAULT"
__nv_reservedSMEM_offset_0_alias:
	.zero		0
	.zero		64


//--------------------- .nv.constant0._Z13vecAddInPlacePfPKfi --------------------------
	.section	.nv.constant0._Z13vecAddInPlacePfPKfi,"a",@progbits
	.sectionflags	@""
	.align	4
.nv.constant0._Z13vecAddInPlacePfPKfi:
	.zero		916


//--------------------- SYMBOLS --------------------------

	.type		.nv.reservedSmem.offset0,@object
	.size		.nv.reservedSmem.offset0,0x4
